	.headerflags	@"EF_CUDA_TEXMODE_UNIFIED EF_CUDA_64BIT_ADDRESS EF_CUDA_ACCELERATORS EF_CUDA_SM90 EF_CUDA_VIRTUAL_SM(EF_CUDA_SM90)"
	.elftype	@"ET_EXEC"


//--------------------- .nv.info                  --------------------------
	.section	.nv.info,"",@"SHT_CUDA_INFO"
	.align	4


	//----- nvinfo : EIATTR_REGCOUNT
	.align		4
        /*0000*/ 	.byte	0x04, 0x2f
        /*0002*/ 	.short	(.L_3 - .L_2)
	.align		4
.L_2:
        /*0004*/ 	.word	index@(triton_poi_fused__native_batch_norm_legit_no_training_constant_pad_nd_relu_53)
        /*0008*/ 	.word	0x00000012


	//----- nvinfo : EIATTR_MIN_STACK_SIZE
	.align		4
.L_3:
        /*000c*/ 	.byte	0x04, 0x12
        /*000e*/ 	.short	(.L_5 - .L_4)
	.align		4
.L_4:
        /*0010*/ 	.word	index@(triton_poi_fused__native_batch_norm_legit_no_training_constant_pad_nd_relu_53)
        /*0014*/ 	.word	0x00000000


	//----- nvinfo : EIATTR_FRAME_SIZE
	.align		4
.L_5:
        /*0018*/ 	.byte	0x04, 0x11
        /*001a*/ 	.short	(.L_7 - .L_6)
	.align		4
.L_6:
        /*001c*/ 	.word	index@(triton_poi_fused__native_batch_norm_legit_no_training_constant_pad_nd_relu_53)
        /*0020*/ 	.word	0x00000000


	//----- nvinfo : EIATTR_MIN_STACK_SIZE
	.align		4
.L_7:
        /*0024*/ 	.byte	0x04, 0x12
        /*0026*/ 	.short	(.L_9 - .L_8)
	.align		4
.L_8:
        /*0028*/ 	.word	index@(triton_poi_fused__native_batch_norm_legit_no_training_constant_pad_nd_relu_53)
        /*002c*/ 	.word	0x00000000
.L_9:


//--------------------- .nv.info.triton_poi_fused__native_batch_norm_legit_no_training_constant_pad_nd_relu_53 --------------------------
	.section	.nv.info.triton_poi_fused__native_batch_norm_legit_no_training_constant_pad_nd_relu_53,"",@"SHT_CUDA_INFO"
	.sectionflags	@""
	.align	4


	//----- nvinfo : EIATTR_CUDA_API_VERSION
	.align		4
        /*0000*/ 	.byte	0x04, 0x37
        /*0002*/ 	.short	(.L_11 - .L_10)
.L_10:
        /*0004*/ 	.word	0x0000007c


	//----- nvinfo : EIATTR_KPARAM_INFO
	.align		4
.L_11:
        /*0008*/ 	.byte	0x04, 0x17
        /*000a*/ 	.short	(.L_13 - .L_12)
.L_12:
        /*000c*/ 	.word	0x00000000
        /*0010*/ 	.short	0x0006
        /*0012*/ 	.short	0x0030
        /*0014*/ 	.byte	0x00, 0xf0, 0x11, 0x00


	//----- nvinfo : EIATTR_KPARAM_INFO
	.align		4
.L_13:
        /*0018*/ 	.byte	0x04, 0x17
        /*001a*/ 	.short	(.L_15 - .L_14)
.L_14:
        /*001c*/ 	.word	0x00000000
        /*0020*/ 	.short	0x0005
        /*0022*/ 	.short	0x0028
        /*0024*/ 	.byte	0x00, 0xf4, 0x21, 0x00


	//----- nvinfo : EIATTR_KPARAM_INFO
	.align		4
.L_15:
        /*0028*/ 	.byte	0x04, 0x17
        /*002a*/ 	.short	(.L_17 - .L_16)
.L_16:
        /*002c*/ 	.word	0x00000000
        /*0030*/ 	.short	0x0004
        /*0032*/ 	.short	0x0020
        /*0034*/ 	.byte	0x00, 0xf4, 0x21, 0x00


	//----- nvinfo : EIATTR_KPARAM_INFO
	.align		4
.L_17:
        /*0038*/ 	.byte	0x04, 0x17
        /*003a*/ 	.short	(.L_19 - .L_18)
.L_18:
        /*003c*/ 	.word	0x00000000
        /*0040*/ 	.short	0x0003
        /*0042*/ 	.short	0x0018
        /*0044*/ 	.byte	0x00, 0xf4, 0x21, 0x00


	//----- nvinfo : EIATTR_KPARAM_INFO
	.align		4
.L_19:
        /*0048*/ 	.byte	0x04, 0x17
        /*004a*/ 	.short	(.L_21 - .L_20)
.L_20:
        /*004c*/ 	.word	0x00000000
        /*0050*/ 	.short	0x0002
        /*0052*/ 	.short	0x0010
        /*0054*/ 	.byte	0x00, 0xf4, 0x21, 0x00


	//----- nvinfo : EIATTR_KPARAM_INFO
	.align		4
.L_21:
        /*0058*/ 	.byte	0x04, 0x17
        /*005a*/ 	.short	(.L_23 - .L_22)
.L_22:
        /*005c*/ 	.word	0x00000000
        /*0060*/ 	.short	0x0001
        /*0062*/ 	.short	0x0008
        /*0064*/ 	.byte	0x00, 0xf4, 0x21, 0x00


	//----- nvinfo : EIATTR_KPARAM_INFO
	.align		4
.L_23:
        /*0068*/ 	.byte	0x04, 0x17
        /*006a*/ 	.short	(.L_25 - .L_24)
.L_24:
        /*006c*/ 	.word	0x00000000
        /*0070*/ 	.short	0x0000
        /*0072*/ 	.short	0x0000
        /*0074*/ 	.byte	0x00, 0xf4, 0x21, 0x00


	//----- nvinfo : EIATTR_SPARSE_MMA_MASK
	.align		4
.L_25:
        /*0078*/ 	.byte	0x03, 0x50
        /*007a*/ 	.short	0x0000


	//----- nvinfo : EIATTR_MAXREG_COUNT
	.align		4
        /*007c*/ 	.byte	0x03, 0x1b
        /*007e*/ 	.short	0x00ff


	//----- nvinfo : EIATTR_EXIT_INSTR_OFFSETS
	.align		4
        /*0080*/ 	.byte	0x04, 0x1c
        /*0082*/ 	.short	(.L_27 - .L_26)


	//   ....[0]....
.L_26:
        /*0084*/ 	.word	0x000004f0


	//   ....[1]....
        /*0088*/ 	.word	0x00000510


	//----- nvinfo : EIATTR_REQNTID
	.align		4
.L_27:
        /*008c*/ 	.byte	0x04, 0x10
        /*008e*/ 	.short	(.L_29 - .L_28)
.L_28:
        /*0090*/ 	.word	0x00000080
        /*0094*/ 	.word	0x00000001
        /*0098*/ 	.word	0x00000001


	//----- nvinfo : EIATTR_CBANK_PARAM_SIZE
	.align		4
.L_29:
        /*009c*/ 	.byte	0x03, 0x19
        /*009e*/ 	.short	0x0034


	//----- nvinfo : EIATTR_PARAM_CBANK
	.align		4
        /*00a0*/ 	.byte	0x04, 0x0a
        /*00a2*/ 	.short	(.L_31 - .L_30)
	.align		4
.L_30:
        /*00a4*/ 	.word	index@(.nv.constant0.triton_poi_fused__native_batch_norm_legit_no_training_constant_pad_nd_relu_53)
        /*00a8*/ 	.short	0x0210
        /*00aa*/ 	.short	0x0034


	//----- nvinfo : EIATTR_SW_WAR
	.align		4
.L_31:
        /*00ac*/ 	.byte	0x04, 0x36
        /*00ae*/ 	.short	(.L_33 - .L_32)
.L_32:
        /*00b0*/ 	.word	0x00000008
.L_33:


//--------------------- .nv.callgraph             --------------------------
	.section	.nv.callgraph,"",@"SHT_CUDA_CALLGRAPH"
	.align	4
	.sectionentsize	8
	.align		4
        /*0000*/ 	.word	0x00000000
	.align		4
        /*0004*/ 	.word	0xffffffff
	.align		4
        /*0008*/ 	.word	0x00000000
	.align		4
        /*000c*/ 	.word	0xfffffffe
	.align		4
        /*0010*/ 	.word	0x00000000
	.align		4
        /*0014*/ 	.word	0xfffffffd
	.align		4
        /*0018*/ 	.word	0x00000000
	.align		4
        /*001c*/ 	.word	0xfffffffc


//--------------------- .nv.constant4             --------------------------
	.section	.nv.constant4,"a",@progbits
	.align	8
	.align		8
.nv.constant4:
        /*0000*/ 	.dword	_$_str
	.align		8
        /*0008*/ 	.dword	_$_str_$_2


//--------------------- .text.triton_poi_fused__native_batch_norm_legit_no_training_constant_pad_nd_relu_53 --------------------------
	.section	.text.triton_poi_fused__native_batch_norm_legit_no_training_constant_pad_nd_relu_53,"ax",@progbits
	.align	128
        .global         triton_poi_fused__native_batch_norm_legit_no_training_constant_pad_nd_relu_53
        .type           triton_poi_fused__native_batch_norm_legit_no_training_constant_pad_nd_relu_53,@function
        .size           triton_poi_fused__native_batch_norm_legit_no_training_constant_pad_nd_relu_53,(.L_x_1 - triton_poi_fused__native_batch_norm_legit_no_training_constant_pad_nd_relu_53)
        .other          triton_poi_fused__native_batch_norm_legit_no_training_constant_pad_nd_relu_53,@"STO_CUDA_ENTRY STV_DEFAULT"
triton_poi_fused__native_batch_norm_legit_no_training_constant_pad_nd_relu_53:
.text.triton_poi_fused__native_batch_norm_legit_no_training_constant_pad_nd_relu_53:
[----:B------:R-:W0:Y:S01]  /*0000*/  LDC R1, c[0x0][0x28] ;  /* 0x00000a00ff017b82 */ /* 0x000e220000000800 */
[----:B------:R-:W1:Y:S07]  /*0010*/  S2R R0, SR_TID.X ;  /* 0x0000000000007919 */ /* 0x000e6e0000002100 */
[----:B------:R-:W2:Y:S01]  /*0020*/  LDC.64 R10, c[0x0][0x220] ;  /* 0x00008800ff0a7b82 */ /* 0x000ea20000000a00 */
[----:B------:R-:W-:Y:S01]  /*0030*/  IMAD.MOV.U32 R6, RZ, RZ, RZ ;  /* 0x000000ffff067224 */ /* 0x000fe200078e00ff */
[----:B------:R-:W-:Y:S01]  /*0040*/  ULDC.64 UR4, c[0x0][0x208] ;  /* 0x0000820000047ab9 */ /* 0x000fe20000000a00 */
[----:B------:R-:W3:Y:S01]  /*0050*/  S2R R3, SR_CTAID.X ;  /* 0x0000000000037919 */ /* 0x000ee20000002500 */
[----:B------:R-:W-:-:S04]  /*0060*/  ULDC.64 UR6, c[0x0][0x210] ;  /* 0x0000840000067ab9 */ /* 0x000fc80000000a00 */
[----:B------:R-:W4:Y:S01]  /*0070*/  LDC.64 R8, c[0x0][0x228] ;  /* 0x00008a00ff087b82 */ /* 0x000f220000000a00 */
[----:B-1----:R-:W-:-:S05]  /*0080*/  LOP3.LUT R0, R0, 0x7f, RZ, 0xc0, !PT ;  /* 0x0000007f00007812 */ /* 0x002fca00078ec0ff */
[----:B---3--:R-:W-:-:S04]  /*0090*/  IMAD R0, R3, 0x80, R0 ;  /* 0x0000008003007824 */ /* 0x008fc800078e0200 */
[----:B------:R-:W-:-:S04]  /*00a0*/  IMAD.HI R2, R0, 0x94f2095, RZ ;  /* 0x094f209500027827 */ /* 0x000fc800078e02ff */
[----:B------:R-:W-:Y:S01]  /*00b0*/  IMAD.HI R4, R0, 0x2e8ba2e9, RZ ;  /* 0x2e8ba2e900047827 */ /* 0x000fe200078e02ff */
[----:B------:R-:W-:-:S04]  /*00c0*/  SHF.R.U32.HI R3, RZ, 0x1f, R2 ;  /* 0x0000001fff037819 */ /* 0x000fc80000011602 */
[----:B------:R-:W-:Y:S02]  /*00d0*/  SHF.R.U32.HI R5, RZ, 0x1f, R4 ;  /* 0x0000001fff057819 */ /* 0x000fe40000011604 */
[----:B------:R-:W-:Y:S02]  /*00e0*/  LEA.HI.SX32 R13, R2, R3, 0x1b ;  /* 0x00000003020d7211 */ /* 0x000fe400078fdaff */
[----:B------:R-:W-:-:S03]  /*00f0*/  LEA.HI.SX32 R5, R4, R5, 0x1b ;  /* 0x0000000504057211 */ /* 0x000fc600078fdaff */
[----:B------:R-:W-:-:S04]  /*0100*/  IMAD.HI R2, R13, 0x66666667, RZ ;  /* 0x666666670d027827 */ /* 0x000fc800078e02ff */
[----:B------:R-:W-:Y:S01]  /*0110*/  IMAD.HI R4, R5, 0x66666667, RZ ;  /* 0x6666666705047827 */ /* 0x000fe200078e02ff */
[----:B------:R-:W-:-:S04]  /*0120*/  SHF.R.S32.HI R3, RZ, 0x1, R2 ;  /* 0x00000001ff037819 */ /* 0x000fc80000011402 */
[----:B------:R-:W-:Y:S02]  /*0130*/  SHF.R.S32.HI R7, RZ, 0x1, R4 ;  /* 0x00000001ff077819 */ /* 0x000fe40000011404 */
[----:B------:R-:W-:Y:S02]  /*0140*/  LEA.HI R2, R2, R3, RZ, 0x1 ;  /* 0x0000000302027211 */ /* 0x000fe400078f08ff */
[----:B------:R-:W-:Y:S01]  /*0150*/  LEA.HI R4, R4, R7, RZ, 0x1 ;  /* 0x0000000704047211 */ /* 0x000fe200078f08ff */
[----:B------:R-:W-:Y:S02]  /*0160*/  IMAD R7, R5, -0xb0, R0 ;  /* 0xffffff5005077824 */ /* 0x000fe400078e0200 */
[----:B------:R-:W-:Y:S02]  /*0170*/  IMAD R12, R2, -0x5, R13 ;  /* 0xfffffffb020c7824 */ /* 0x000fe400078e020d */
[----:B------:R-:W-:Y:S02]  /*0180*/  IMAD R3, R4, -0x5, R5 ;  /* 0xfffffffb04037824 */ /* 0x000fe400078e0205 */
[----:B--2---:R-:W-:-:S03]  /*0190*/  IMAD.WIDE R10, R7, 0x4, R10 ;  /* 0x00000004070a7825 */ /* 0x004fc600078e020a */
[----:B------:R-:W-:-:S04]  /*01a0*/  VIMNMX R3, R12, R3, PT ;  /* 0x000000030c037248 */ /* 0x000fc80003fe0100 */
[----:B------:R-:W-:Y:S01]  /*01b0*/  ISETP.GT.AND P0, PT, R3, RZ, PT ;  /* 0x000000ff0300720c */ /* 0x000fe20003f04270 */
[C---:B------:R-:W-:Y:S01]  /*01c0*/  IMAD.HI R4, R0.reuse, 0x77280773, RZ ;  /* 0x7728077300047827 */ /* 0x040fe200078e02ff */
[----:B------:R-:W1:Y:S02]  /*01d0*/  LDC.64 R2, c[0x0][0x218] ;  /* 0x00008600ff027b82 */ /* 0x000e640000000a00 */
[----:B------:R-:W-:-:S13]  /*01e0*/  ISETP.LT.AND P1, PT, R0, 0x44c0, P0 ;  /* 0x000044c00000780c */ /* 0x000fda0000721270 */
[----:B------:R2:W3:Y:S01]  /*01f0*/  @P1 LDG.E.EL R6, desc[UR4][R10.64] ;  /* 0x000000040a061981 */ /* 0x0004e2000c2e1900 */
[----:B------:R-:W-:Y:S01]  /*0200*/  SHF.R.U32.HI R5, RZ, 0x1f, R4 ;  /* 0x0000001fff057819 */ /* 0x000fe20000011604 */
[----:B------:R-:W-:Y:S02]  /*0210*/  IMAD R13, R13, -0x370, R0 ;  /* 0xfffffc900d0d7824 */ /* 0x000fe400078e0200 */
[----:B------:R-:W-:Y:S01]  /*0220*/  IMAD R12, R12, 0x2c0, RZ ;  /* 0x000002c00c0c7824 */ /* 0x000fe200078e02ff */
[----:B------:R-:W-:Y:S02]  /*0230*/  LEA.HI.SX32 R14, R4, R5, 0x15 ;  /* 0x00000005040e7211 */ /* 0x000fe400078faaff */
[----:B------:R-:W5:Y:S01]  /*0240*/  LDC.64 R4, c[0x0][0x230] ;  /* 0x00008c00ff047b82 */ /* 0x000f620000000a00 */
[----:B-1----:R-:W-:-:S04]  /*0250*/  IMAD.WIDE R2, R7, 0x4, R2 ;  /* 0x0000000407027825 */ /* 0x002fc800078e0202 */
[----:B------:R-:W-:-:S05]  /*0260*/  IMAD R14, R14, 0xb00, RZ ;  /* 0x00000b000e0e7824 */ /* 0x000fca00078e02ff */
[--C-:B------:R-:W-:Y:S02]  /*0270*/  SHF.R.S32.HI R15, RZ, 0x1f, R14.reuse ;  /* 0x0000001fff0f7819 */ /* 0x100fe4000001140e */
[----:B------:R-:W-:Y:S02]  /*0280*/  IADD3 R14, P2, P3, R12, R13, R14 ;  /* 0x0000000d0c0e7210 */ /* 0x000fe40007b5e00e */
[----:B------:R-:W-:Y:S02]  /*0290*/  SHF.R.S32.HI R13, RZ, 0x1f, R13 ;  /* 0x0000001fff0d7819 */ /* 0x000fe4000001140d */
[----:B------:R-:W-:-:S04]  /*02a0*/  SHF.R.S32.HI R12, RZ, 0x1f, R12 ;  /* 0x0000001fff0c7819 */ /* 0x000fc8000001140c */
[----:B------:R-:W-:Y:S02]  /*02b0*/  IADD3.X R15, R12, R13, R15, P2, P3 ;  /* 0x0000000d0c0f7210 */ /* 0x000fe400017e640f */
[----:B------:R-:W-:Y:S02]  /*02c0*/  CS2R R12, SRZ ;  /* 0x00000000000c7805 */ /* 0x000fe4000001ff00 */
[----:B--2---:R-:W-:-:S04]  /*02d0*/  LEA R10, P2, R14, UR6, 0x2 ;  /* 0x000000060e0a7c11 */ /* 0x004fc8000f8410ff */
[----:B------:R-:W-:Y:S01]  /*02e0*/  LEA.HI.X R11, R14, UR7, R15, 0x2, P2 ;  /* 0x000000070e0b7c11 */ /* 0x000fe200090f140f */
[----:B------:R1:W2:Y:S01]  /*02f0*/  @P1 LDG.E.EL R13, desc[UR4][R2.64] ;  /* 0x00000004020d1981 */ /* 0x0002a2000c2e1900 */
[----:B------:R-:W-:-:S03]  /*0300*/  CS2R R14, SRZ ;  /* 0x00000000000e7805 */ /* 0x000fc6000001ff00 */
[----:B------:R-:W2:Y:S01]  /*0310*/  @P1 LDG.E R12, desc[UR4][R10.64+-0xdc0] ;  /* 0xfff240040a0c1981 */ /* 0x000ea2000c1e1900 */
[----:B----4-:R-:W-:-:S04]  /*0320*/  IMAD.WIDE R8, R7, 0x4, R8 ;  /* 0x0000000407087825 */ /* 0x010fc800078e0208 */
[----:B-----5:R-:W-:Y:S01]  /*0330*/  IMAD.WIDE R4, R7, 0x4, R4 ;  /* 0x0000000407047825 */ /* 0x020fe200078e0204 */
[----:B------:R4:W5:Y:S04]  /*0340*/  @P1 LDG.E.EL R14, desc[UR4][R8.64] ;  /* 0x00000004080e1981 */ /* 0x000968000c2e1900 */
[----:B------:R2:W5:Y:S01]  /*0350*/  @P1 LDG.E.EL R15, desc[UR4][R4.64] ;  /* 0x00000004040f1981 */ /* 0x000562000c2e1900 */
[----:B-1----:R-:W-:Y:S01]  /*0360*/  IMAD.MOV.U32 R2, RZ, RZ, 0x3e800000 ;  /* 0x3e800000ff027424 */ /* 0x002fe200078e00ff */
[----:B---3--:R-:W-:-:S05]  /*0370*/  SEL R6, R6, RZ, P1 ;  /* 0x000000ff06067207 */ /* 0x008fca0000800000 */
[----:B------:R-:W-:-:S04]  /*0380*/  FADD R6, R6, 0.0010000000474974513054 ;  /* 0x3a83126f06067421 */ /* 0x000fc80000000000 */
[----:B------:R-:W1:Y:S02]  /*0390*/  MUFU.SQRT R7, R6 ;  /* 0x0000000600077308 */ /* 0x000e640000002000 */
[C---:B-1----:R-:W-:Y:S02]  /*03a0*/  FSETP.GT.AND P2, PT, R7.reuse, 8.50705917302346158658e+37, PT ;  /* 0x7e8000000700780b */ /* 0x042fe40003f44000 */
[----:B------:R-:W-:Y:S02]  /*03b0*/  FSETP.GEU.AND P3, PT, R7, 1.175494350822287508e-38, PT ;  /* 0x008000000700780b */ /* 0x000fe40003f6e000 */
[----:B----4-:R-:W-:Y:S02]  /*03c0*/  FSEL R8, R2, 1, P2 ;  /* 0x3f80000002087808 */ /* 0x010fe40001000000 */
[----:B------:R-:W1:Y:S01]  /*03d0*/  LDC.64 R2, c[0x0][0x238] ;  /* 0x00008e00ff027b82 */ /* 0x000e620000000a00 */
[----:B--2---:R-:W-:-:S06]  /*03e0*/  SEL R13, R13, RZ, P1 ;  /* 0x000000ff0d0d7207 */ /* 0x004fcc0000800000 */
[----:B------:R-:W-:Y:S01]  /*03f0*/  @P2 FMUL R7, R7, 0.25 ;  /* 0x3e80000007072820 */ /* 0x000fe20000400000 */
[----:B------:R-:W-:Y:S01]  /*0400*/  ISETP.GE.AND P2, PT, R0, 0x44c0, PT ;  /* 0x000044c00000780c */ /* 0x000fe20003f46270 */
[----:B------:R-:W-:Y:S01]  /*0410*/  @!P3 FMUL R8, R8, 16777216 ;  /* 0x4b8000000808b820 */ /* 0x000fe20000400000 */
[----:B0-----:R-:W-:Y:S01]  /*0420*/  SEL R4, R12, RZ, P1 ;  /* 0x000000ff0c047207 */ /* 0x001fe20000800000 */
[----:B------:R-:W-:-:S04]  /*0430*/  @!P3 FMUL R7, R7, 16777216 ;  /* 0x4b8000000707b820 */ /* 0x000fc80000400000 */
[----:B------:R-:W-:Y:S01]  /*0440*/  FADD R4, R4, -R13 ;  /* 0x8000000d04047221 */ /* 0x000fe20000000000 */
[----:B-----5:R-:W-:Y:S01]  /*0450*/  SEL R14, R14, RZ, P1 ;  /* 0x000000ff0e0e7207 */ /* 0x020fe20000800000 */
[----:B------:R-:W0:Y:S01]  /*0460*/  MUFU.RCP R7, R7 ;  /* 0x0000000700077308 */ /* 0x000e220000001000 */
[----:B------:R-:W-:Y:S01]  /*0470*/  SEL R15, R15, RZ, P1 ;  /* 0x000000ff0f0f7207 */ /* 0x000fe20000800000 */
[----:B-1----:R-:W-:-:S04]  /*0480*/  IMAD.WIDE R2, R0, 0x4, R2 ;  /* 0x0000000400027825 */ /* 0x002fc800078e0202 */
[----:B0-----:R-:W-:-:S04]  /*0490*/  FMUL R5, R7, R8 ;  /* 0x0000000807057220 */ /* 0x001fc80000400000 */
[----:B------:R-:W-:-:S04]  /*04a0*/  FMUL R4, R4, R5 ;  /* 0x0000000504047220 */ /* 0x000fc80000400000 */
[----:B------:R-:W-:-:S05]  /*04b0*/  FFMA R15, R4, R14, R15 ;  /* 0x0000000e040f7223 */ /* 0x000fca000000000f */
[----:B------:R-:W-:-:S04]  /*04c0*/  FSETP.GEU.AND P1, PT, R15, RZ, PT ;  /* 0x000000ff0f00720b */ /* 0x000fc80003f2e000 */
[----:B------:R-:W-:-:S04]  /*04d0*/  FSEL R15, R15, RZ, P1 ;  /* 0x000000ff0f0f7208 */ /* 0x000fc80000800000 */
[----:B------:R-:W-:Y:S01]  /*04e0*/  SEL R15, R15, RZ, P0 ;  /* 0x000000ff0f0f7207 */ /* 0x000fe20000000000 */
[----:B------:R-:W-:Y:S06]  /*04f0*/  @P2 EXIT ;  /* 0x000000000000294d */ /* 0x000fec0003800000 */
[----:B------:R-:W-:Y:S01]  /*0500*/  STG.E desc[UR4][R2.64], R15 ;  /* 0x0000000f02007986 */ /* 0x000fe2000c101904 */
[----:B------:R-:W-:Y:S05]  /*0510*/  EXIT ;  /* 0x000000000000794d */ /* 0x000fea0003800000 */
.L_x_0:
[----:B------:R-:W-:-:S00]  /*0520*/  BRA `(.L_x_0) ;  /* 0xfffffffc00fc7947 */ /* 0x000fc0000383ffff */
[----:B------:R-:W-:-:S00]  /*0530*/  NOP ;  /* 0x0000000000007918 */ /* 0x000fc00000000000 */
        /* <DEDUP_REMOVED lines=12> */
.L_x_1:


//--------------------- .nv.global.init           --------------------------
	.section	.nv.global.init,"aw",@progbits
.nv.global.init:
	.type		_$_str,@object
	.size		_$_str,(_$_str_$_2 - _$_str)
_$_str:
        /*0000*/ 	.byte	0x5f, 0x5f, 0x43, 0x55, 0x44, 0x41, 0x5f, 0x46, 0x54, 0x5a, 0x00
	.type		_$_str_$_2,@object
	.size		_$_str_$_2,(.L_1 - _$_str_$_2)
_$_str_$_2:
        /*000b*/ 	.byte	0x5f, 0x5f, 0x43, 0x55, 0x44, 0x41, 0x5f, 0x50, 0x52, 0x45, 0x43, 0x5f, 0x53, 0x51, 0x52, 0x54
        /*001b*/ 	.byte	0x00
.L_1:


//--------------------- .nv.constant0.triton_poi_fused__native_batch_norm_legit_no_training_constant_pad_nd_relu_53 --------------------------
	.section	.nv.constant0.triton_poi_fused__native_batch_norm_legit_no_training_constant_pad_nd_relu_53,"a",@progbits
	.sectionflags	@""
	.align	4
.nv.constant0.triton_poi_fused__native_batch_norm_legit_no_training_constant_pad_nd_relu_53:
	.zero		580
